	.headerflags	@"EF_CUDA_TEXMODE_UNIFIED EF_CUDA_64BIT_ADDRESS EF_CUDA_ACCELERATORS EF_CUDA_SM90 EF_CUDA_VIRTUAL_SM(EF_CUDA_SM90)"
	.elftype	@"ET_EXEC"


//--------------------- .nv.info                  --------------------------
	.section	.nv.info,"",@"SHT_CUDA_INFO"
	.align	4


	//----- nvinfo : EIATTR_REGCOUNT
	.align		4
        /*0000*/ 	.byte	0x04, 0x2f
        /*0002*/ 	.short	(.L_3 - .L_2)
	.align		4
.L_2:
        /*0004*/ 	.word	index@(triton_poi_fused__native_batch_norm_legit_no_training_cat_relu_11)
        /*0008*/ 	.word	0x00000020


	//----- nvinfo : EIATTR_MIN_STACK_SIZE
	.align		4
.L_3:
        /*000c*/ 	.byte	0x04, 0x12
        /*000e*/ 	.short	(.L_5 - .L_4)
	.align		4
.L_4:
        /*0010*/ 	.word	index@(triton_poi_fused__native_batch_norm_legit_no_training_cat_relu_11)
        /*0014*/ 	.word	0x00000000


	//----- nvinfo : EIATTR_FRAME_SIZE
	.align		4
.L_5:
        /*0018*/ 	.byte	0x04, 0x11
        /*001a*/ 	.short	(.L_7 - .L_6)
	.align		4
.L_6:
        /*001c*/ 	.word	index@(triton_poi_fused__native_batch_norm_legit_no_training_cat_relu_11)
        /*0020*/ 	.word	0x00000000


	//----- nvinfo : EIATTR_MIN_STACK_SIZE
	.align		4
.L_7:
        /*0024*/ 	.byte	0x04, 0x12
        /*0026*/ 	.short	(.L_9 - .L_8)
	.align		4
.L_8:
        /*0028*/ 	.word	index@(triton_poi_fused__native_batch_norm_legit_no_training_cat_relu_11)
        /*002c*/ 	.word	0x00000000
.L_9:


//--------------------- .nv.info.triton_poi_fused__native_batch_norm_legit_no_training_cat_relu_11 --------------------------
	.section	.nv.info.triton_poi_fused__native_batch_norm_legit_no_training_cat_relu_11,"",@"SHT_CUDA_INFO"
	.sectionflags	@""
	.align	4


	//----- nvinfo : EIATTR_CUDA_API_VERSION
	.align		4
        /*0000*/ 	.byte	0x04, 0x37
        /*0002*/ 	.short	(.L_11 - .L_10)
.L_10:
        /*0004*/ 	.word	0x0000007c


	//----- nvinfo : EIATTR_KPARAM_INFO
	.align		4
.L_11:
        /*0008*/ 	.byte	0x04, 0x17
        /*000a*/ 	.short	(.L_13 - .L_12)
.L_12:
        /*000c*/ 	.word	0x00000000
        /*0010*/ 	.short	0x0008
        /*0012*/ 	.short	0x0040
        /*0014*/ 	.byte	0x00, 0xf0, 0x11, 0x00


	//----- nvinfo : EIATTR_KPARAM_INFO
	.align		4
.L_13:
        /*0018*/ 	.byte	0x04, 0x17
        /*001a*/ 	.short	(.L_15 - .L_14)
.L_14:
        /*001c*/ 	.word	0x00000000
        /*0020*/ 	.short	0x0007
        /*0022*/ 	.short	0x0038
        /*0024*/ 	.byte	0x00, 0xf4, 0x21, 0x00


	//----- nvinfo : EIATTR_KPARAM_INFO
	.align		4
.L_15:
        /*0028*/ 	.byte	0x04, 0x17
        /*002a*/ 	.short	(.L_17 - .L_16)
.L_16:
        /*002c*/ 	.word	0x00000000
        /*0030*/ 	.short	0x0006
        /*0032*/ 	.short	0x0030
        /*0034*/ 	.byte	0x00, 0xf4, 0x21, 0x00


	//----- nvinfo : EIATTR_KPARAM_INFO
	.align		4
.L_17:
        /*0038*/ 	.byte	0x04, 0x17
        /*003a*/ 	.short	(.L_19 - .L_18)
.L_18:
        /*003c*/ 	.word	0x00000000
        /*0040*/ 	.short	0x0005
        /*0042*/ 	.short	0x0028
        /*0044*/ 	.byte	0x00, 0xf4, 0x21, 0x00


	//----- nvinfo : EIATTR_KPARAM_INFO
	.align		4
.L_19:
        /*0048*/ 	.byte	0x04, 0x17
        /*004a*/ 	.short	(.L_21 - .L_20)
.L_20:
        /*004c*/ 	.word	0x00000000
        /*0050*/ 	.short	0x0004
        /*0052*/ 	.short	0x0020
        /*0054*/ 	.byte	0x00, 0xf4, 0x21, 0x00


	//----- nvinfo : EIATTR_KPARAM_INFO
	.align		4
.L_21:
        /*0058*/ 	.byte	0x04, 0x17
        /*005a*/ 	.short	(.L_23 - .L_22)
.L_22:
        /*005c*/ 	.word	0x00000000
        /*0060*/ 	.short	0x0003
        /*0062*/ 	.short	0x0018
        /*0064*/ 	.byte	0x00, 0xf4, 0x21, 0x00


	//----- nvinfo : EIATTR_KPARAM_INFO
	.align		4
.L_23:
        /*0068*/ 	.byte	0x04, 0x17
        /*006a*/ 	.short	(.L_25 - .L_24)
.L_24:
        /*006c*/ 	.word	0x00000000
        /*0070*/ 	.short	0x0002
        /*0072*/ 	.short	0x0010
        /*0074*/ 	.byte	0x00, 0xf4, 0x21, 0x00


	//----- nvinfo : EIATTR_KPARAM_INFO
	.align		4
.L_25:
        /*0078*/ 	.byte	0x04, 0x17
        /*007a*/ 	.short	(.L_27 - .L_26)
.L_26:
        /*007c*/ 	.word	0x00000000
        /*0080*/ 	.short	0x0001
        /*0082*/ 	.short	0x0008
        /*0084*/ 	.byte	0x00, 0xf4, 0x21, 0x00


	//----- nvinfo : EIATTR_KPARAM_INFO
	.align		4
.L_27:
        /*0088*/ 	.byte	0x04, 0x17
        /*008a*/ 	.short	(.L_29 - .L_28)
.L_28:
        /*008c*/ 	.word	0x00000000
        /*0090*/ 	.short	0x0000
        /*0092*/ 	.short	0x0000
        /*0094*/ 	.byte	0x00, 0xf4, 0x21, 0x00


	//----- nvinfo : EIATTR_SPARSE_MMA_MASK
	.align		4
.L_29:
        /*0098*/ 	.byte	0x03, 0x50
        /*009a*/ 	.short	0x0000


	//----- nvinfo : EIATTR_MAXREG_COUNT
	.align		4
        /*009c*/ 	.byte	0x03, 0x1b
        /*009e*/ 	.short	0x00ff


	//----- nvinfo : EIATTR_EXIT_INSTR_OFFSETS
	.align		4
        /*00a0*/ 	.byte	0x04, 0x1c
        /*00a2*/ 	.short	(.L_31 - .L_30)


	//   ....[0]....
.L_30:
        /*00a4*/ 	.word	0x00000b70


	//----- nvinfo : EIATTR_REQNTID
	.align		4
.L_31:
        /*00a8*/ 	.byte	0x04, 0x10
        /*00aa*/ 	.short	(.L_33 - .L_32)
.L_32:
        /*00ac*/ 	.word	0x00000080
        /*00b0*/ 	.word	0x00000001
        /*00b4*/ 	.word	0x00000001


	//----- nvinfo : EIATTR_CBANK_PARAM_SIZE
	.align		4
.L_33:
        /*00b8*/ 	.byte	0x03, 0x19
        /*00ba*/ 	.short	0x0044


	//----- nvinfo : EIATTR_PARAM_CBANK
	.align		4
        /*00bc*/ 	.byte	0x04, 0x0a
        /*00be*/ 	.short	(.L_35 - .L_34)
	.align		4
.L_34:
        /*00c0*/ 	.word	index@(.nv.constant0.triton_poi_fused__native_batch_norm_legit_no_training_cat_relu_11)
        /*00c4*/ 	.short	0x0210
        /*00c6*/ 	.short	0x0044


	//----- nvinfo : EIATTR_SW_WAR
	.align		4
.L_35:
        /*00c8*/ 	.byte	0x04, 0x36
        /*00ca*/ 	.short	(.L_37 - .L_36)
.L_36:
        /*00cc*/ 	.word	0x00000008
.L_37:


//--------------------- .nv.callgraph             --------------------------
	.section	.nv.callgraph,"",@"SHT_CUDA_CALLGRAPH"
	.align	4
	.sectionentsize	8
	.align		4
        /*0000*/ 	.word	0x00000000
	.align		4
        /*0004*/ 	.word	0xffffffff
	.align		4
        /*0008*/ 	.word	0x00000000
	.align		4
        /*000c*/ 	.word	0xfffffffe
	.align		4
        /*0010*/ 	.word	0x00000000
	.align		4
        /*0014*/ 	.word	0xfffffffd
	.align		4
        /*0018*/ 	.word	0x00000000
	.align		4
        /*001c*/ 	.word	0xfffffffc


//--------------------- .nv.constant4             --------------------------
	.section	.nv.constant4,"a",@progbits
	.align	8
	.align		8
.nv.constant4:
        /*0000*/ 	.dword	_$_str
	.align		8
        /*0008*/ 	.dword	_$_str_$_2


//--------------------- .text.triton_poi_fused__native_batch_norm_legit_no_training_cat_relu_11 --------------------------
	.section	.text.triton_poi_fused__native_batch_norm_legit_no_training_cat_relu_11,"ax",@progbits
	.align	128
        .global         triton_poi_fused__native_batch_norm_legit_no_training_cat_relu_11
        .type           triton_poi_fused__native_batch_norm_legit_no_training_cat_relu_11,@function
        .size           triton_poi_fused__native_batch_norm_legit_no_training_cat_relu_11,(.L_x_1 - triton_poi_fused__native_batch_norm_legit_no_training_cat_relu_11)
        .other          triton_poi_fused__native_batch_norm_legit_no_training_cat_relu_11,@"STO_CUDA_ENTRY STV_DEFAULT"
triton_poi_fused__native_batch_norm_legit_no_training_cat_relu_11:
.text.triton_poi_fused__native_batch_norm_legit_no_training_cat_relu_11:
[----:B------:R-:W-:Y:S01]  /*0000*/  LDC R1, c[0x0][0x28] ;  /* 0x00000a00ff017b82 */ /* 0x000fe20000000800 */
[----:B------:R-:W1:Y:S07]  /*0010*/  S2R R0, SR_TID.X ;  /* 0x0000000000007919 */ /* 0x000e6e0000002100 */
[----:B------:R-:W2:Y:S01]  /*0020*/  LDC.64 R2, c[0x0][0x228] ;  /* 0x00008a00ff027b82 */ /* 0x000ea20000000a00 */
[----:B------:R-:W-:Y:S01]  /*0030*/  ULDC.64 UR4, c[0x0][0x208] ;  /* 0x0000820000047ab9 */ /* 0x000fe20000000a00 */
[----:B------:R-:W-:Y:S01]  /*0040*/  ULDC.64 UR6, c[0x0][0x218] ;  /* 0x0000860000067ab9 */ /* 0x000fe20000000a00 */
[----:B------:R-:W3:Y:S05]  /*0050*/  S2R R21, SR_CTAID.X ;  /* 0x0000000000157919 */ /* 0x000eea0000002500 */
[----:B------:R-:W4:Y:S08]  /*0060*/  LDC.64 R28, c[0x0][0x238] ;  /* 0x00008e00ff1c7b82 */ /* 0x000f300000000a00 */
[----:B------:R-:W5:Y:S01]  /*0070*/  LDC.64 R16, c[0x0][0x210] ;  /* 0x00008400ff107b82 */ /* 0x000f620000000a00 */
[----:B-1----:R-:W-:Y:S01]  /*0080*/  IMAD.SHL.U32 R0, R0, 0x4, RZ ;  /* 0x0000000400007824 */ /* 0x002fe200078e00ff */
[----:B---3--:R-:W-:-:S04]  /*0090*/  SHF.R.S32.HI R5, RZ, 0x15, R21 ;  /* 0x00000015ff057819 */ /* 0x008fc80000011415 */
[----:B------:R-:W-:Y:S02]  /*00a0*/  LOP3.LUT R0, R0, 0x1fc, RZ, 0xc0, !PT ;  /* 0x000001fc00007812 */ /* 0x000fe400078ec0ff */
[----:B------:R-:W-:-:S03]  /*00b0*/  SGXT R5, R5, 0x1 ;  /* 0x000000010505781a */ /* 0x000fc60000000200 */
[----:B------:R-:W-:-:S04]  /*00c0*/  IMAD R21, R21, 0x400, R0 ;  /* 0x0000040015157824 */ /* 0x000fc800078e0200 */
[----:B------:R-:W-:Y:S01]  /*00d0*/  VIADD R0, R21, 0x200 ;  /* 0x0000020015007836 */ /* 0x000fe20000000000 */
[----:B------:R-:W-:-:S04]  /*00e0*/  LEA.HI R4, R5, R21, RZ, 0xc ;  /* 0x0000001505047211 */ /* 0x000fc800078f60ff */
[----:B------:R-:W-:Y:S02]  /*00f0*/  SHF.R.S32.HI R27, RZ, 0xc, R4 ;  /* 0x0000000cff1b7819 */ /* 0x000fe40000011404 */
[----:B------:R-:W-:-:S03]  /*0100*/  LEA.HI R5, R5, R0, RZ, 0xc ;  /* 0x0000000005057211 */ /* 0x000fc600078f60ff */
[----:B------:R-:W-:Y:S01]  /*0110*/  IMAD.HI R7, R27, 0x66666667, RZ ;  /* 0x666666671b077827 */ /* 0x000fe200078e02ff */
[----:B------:R-:W-:-:S04]  /*0120*/  SHF.R.S32.HI R25, RZ, 0xc, R5 ;  /* 0x0000000cff197819 */ /* 0x000fc80000011405 */
[----:B------:R-:W-:Y:S01]  /*0130*/  SHF.R.U32.HI R8, RZ, 0x1f, R7 ;  /* 0x0000001fff087819 */ /* 0x000fe20000011607 */
[----:B------:R-:W-:-:S03]  /*0140*/  IMAD.HI R6, R25, 0x66666667, RZ ;  /* 0x6666666719067827 */ /* 0x000fc600078e02ff */
[----:B------:R-:W-:Y:S02]  /*0150*/  LEA.HI.SX32 R8, R7, R8, 0x1b ;  /* 0x0000000807087211 */ /* 0x000fe400078fdaff */
[----:B------:R-:W-:-:S03]  /*0160*/  SHF.R.U32.HI R7, RZ, 0x1f, R6 ;  /* 0x0000001fff077819 */ /* 0x000fc60000011606 */
[----:B------:R-:W-:Y:S01]  /*0170*/  IMAD R27, R8, -0x50, R27 ;  /* 0xffffffb0081b7824 */ /* 0x000fe200078e021b */
[----:B------:R-:W-:-:S03]  /*0180*/  LEA.HI.SX32 R6, R6, R7, 0x1b ;  /* 0x0000000706067211 */ /* 0x000fc600078fdaff */
[----:B--2---:R-:W-:-:S04]  /*0190*/  IMAD.WIDE R8, R27, 0x4, R2 ;  /* 0x000000041b087825 */ /* 0x004fc800078e0202 */
[----:B------:R-:W-:Y:S02]  /*01a0*/  IMAD R25, R6, -0x50, R25 ;  /* 0xffffffb006197824 */ /* 0x000fe400078e0219 */
[----:B------:R1:W2:Y:S02]  /*01b0*/  LDG.E.EL R8, desc[UR4][R8.64] ;  /* 0x0000000408087981 */ /* 0x0002a4000c2e1900 */
[----:B------:R-:W-:-:S06]  /*01c0*/  IMAD.WIDE R2, R25, 0x4, R2 ;  /* 0x0000000419027825 */ /* 0x000fcc00078e0202 */
[----:B------:R-:W3:Y:S01]  /*01d0*/  LDG.E.EL R2, desc[UR4][R2.64] ;  /* 0x0000000402027981 */ /* 0x000ee2000c2e1900 */
[----:B------:R-:W-:Y:S01]  /*01e0*/  IMAD.HI R14, R21, 0x66666667, RZ ;  /* 0x66666667150e7827 */ /* 0x000fe200078e02ff */
[----:B------:R-:W-:Y:S02]  /*01f0*/  LOP3.LUT R4, R4, 0xfffff000, RZ, 0xc0, !PT ;  /* 0xfffff00004047812 */ /* 0x000fe400078ec0ff */
[----:B------:R-:W-:Y:S01]  /*0200*/  LOP3.LUT R19, R5, 0xfffff000, RZ, 0xc0, !PT ;  /* 0xfffff00005137812 */ /* 0x000fe200078ec0ff */
[----:B------:R-:W-:Y:S01]  /*0210*/  IMAD.SHL.U32 R5, R27, 0x1000, RZ ;  /* 0x000010001b057824 */ /* 0x000fe200078e00ff */
[----:B------:R-:W-:Y:S01]  /*0220*/  SHF.R.U32.HI R7, RZ, 0x1f, R14 ;  /* 0x0000001fff077819 */ /* 0x000fe2000001160e */
[----:B------:R-:W-:Y:S02]  /*0230*/  IMAD.IADD R4, R21, 0x1, -R4 ;  /* 0x0000000115047824 */ /* 0x000fe400078e0a04 */
[----:B------:R-:W-:Y:S01]  /*0240*/  IMAD.HI R10, R0, 0x66666667, RZ ;  /* 0x66666667000a7827 */ /* 0x000fe200078e02ff */
[----:B------:R-:W-:-:S02]  /*0250*/  LEA.HI.SX32 R14, R14, R7, 0xf ;  /* 0x000000070e0e7211 */ /* 0x000fc400078f7aff */
[----:B-1----:R-:W-:Y:S01]  /*0260*/  SHF.R.S32.HI R9, RZ, 0x1f, R4 ;  /* 0x0000001fff097819 */ /* 0x002fe20000011404 */
[----:B------:R-:W-:Y:S01]  /*0270*/  IMAD.IADD R19, R0, 0x1, -R19 ;  /* 0x0000000100137824 */ /* 0x000fe200078e0a13 */
[----:B------:R-:W-:Y:S01]  /*0280*/  SHF.R.U32.HI R11, RZ, 0x1f, R10 ;  /* 0x0000001fff0b7819 */ /* 0x000fe2000001160a */
[----:B------:R-:W-:-:S03]  /*0290*/  IMAD.U32 R7, R14, 0x10000, RZ ;  /* 0x000100000e077824 */ /* 0x000fc600078e00ff */
[----:B------:R-:W-:Y:S02]  /*02a0*/  LEA.HI.SX32 R11, R10, R11, 0xf ;  /* 0x0000000b0a0b7211 */ /* 0x000fe400078f7aff */
[----:B------:R-:W-:Y:S02]  /*02b0*/  IADD3 R4, P4, P5, R5, R4, R7 ;  /* 0x0000000405047210 */ /* 0x000fe40007d9e007 */
[----:B------:R-:W-:Y:S01]  /*02c0*/  SHF.R.S32.HI R5, RZ, 0x1f, R5 ;  /* 0x0000001fff057819 */ /* 0x000fe20000011405 */
[----:B------:R-:W-:Y:S01]  /*02d0*/  IMAD R0, R11, -0x50000, R0 ;  /* 0xfffb00000b007824 */ /* 0x000fe200078e0200 */
[----:B------:R-:W-:-:S03]  /*02e0*/  SHF.R.S32.HI R13, RZ, 0x1f, R19 ;  /* 0x0000001fff0d7819 */ /* 0x000fc60000011413 */
[C---:B------:R-:W-:Y:S02]  /*02f0*/  IMAD R15, R11.reuse, 0x40000, R0 ;  /* 0x000400000b0f7824 */ /* 0x040fe400078e0200 */
[----:B------:R-:W-:Y:S02]  /*0300*/  IMAD.U32 R11, R11, 0x10000, RZ ;  /* 0x000100000b0b7824 */ /* 0x000fe400078e00ff */
[----:B------:R-:W-:-:S05]  /*0310*/  IMAD.SHL.U32 R0, R25, 0x1000, RZ ;  /* 0x0000100019007824 */ /* 0x000fca00078e00ff */
[----:B------:R-:W-:Y:S01]  /*0320*/  SHF.R.S32.HI R18, RZ, 0x1f, R0 ;  /* 0x0000001fff127819 */ /* 0x000fe20000011400 */
[----:B------:R-:W-:-:S04]  /*0330*/  IMAD R22, R14, -0x50000, R21 ;  /* 0xfffb00000e167824 */ /* 0x000fc800078e0215 */
[----:B------:R-:W-:Y:S02]  /*0340*/  IMAD R14, R14, 0x40000, R22 ;  /* 0x000400000e0e7824 */ /* 0x000fe400078e0216 */
[----:B--2---:R-:W-:Y:S01]  /*0350*/  FADD R12, R8, 9.9999997473787516356e-06 ;  /* 0x3727c5ac080c7421 */ /* 0x004fe20000000000 */
[----:B------:R-:W-:Y:S01]  /*0360*/  SHF.R.S32.HI R8, RZ, 0x1f, R7 ;  /* 0x0000001fff087819 */ /* 0x000fe20000011407 */
[----:B------:R-:W-:-:S03]  /*0370*/  IMAD.MOV.U32 R7, RZ, RZ, 0x3e800000 ;  /* 0x3e800000ff077424 */ /* 0x000fc600078e00ff */
[----:B------:R-:W-:Y:S01]  /*0380*/  IADD3.X R5, R5, R9, R8, P4, P5 ;  /* 0x0000000905057210 */ /* 0x000fe200027ea408 */
[----:B------:R-:W1:Y:S01]  /*0390*/  MUFU.SQRT R12, R12 ;  /* 0x0000000c000c7308 */ /* 0x000e620000002000 */
[----:B------:R-:W2:Y:S01]  /*03a0*/  LDC.64 R8, c[0x0][0x230] ;  /* 0x00008c00ff087b82 */ /* 0x000ea20000000a00 */
[----:B---3--:R-:W-:Y:S01]  /*03b0*/  FADD R6, R2, 9.9999997473787516356e-06 ;  /* 0x3727c5ac02067421 */ /* 0x008fe20000000000 */
[--C-:B------:R-:W-:Y:S02]  /*03c0*/  IADD3 R19, P4, P5, R0, R19, R11.reuse ;  /* 0x0000001300137210 */ /* 0x100fe40007d9e00b */
[----:B------:R-:W-:-:S03]  /*03d0*/  SHF.R.S32.HI R11, RZ, 0x1f, R11 ;  /* 0x0000001fff0b7819 */ /* 0x000fc6000001140b */
[----:B------:R-:W3:Y:S01]  /*03e0*/  MUFU.SQRT R6, R6 ;  /* 0x0000000600067308 */ /* 0x000ee20000002000 */
[----:B------:R-:W4:Y:S01]  /*03f0*/  LDC.64 R2, c[0x0][0x220] ;  /* 0x00008800ff027b82 */ /* 0x000f220000000a00 */
[----:B------:R-:W-:Y:S02]  /*0400*/  IADD3.X R18, R18, R13, R11, P4, P5 ;  /* 0x0000000d12127210 */ /* 0x000fe400027ea40b */
[C---:B-1----:R-:W-:Y:S02]  /*0410*/  FSETP.GT.AND P2, PT, R12.reuse, 8.50705917302346158658e+37, PT ;  /* 0x7e8000000c00780b */ /* 0x042fe40003f44000 */
[----:B------:R-:W-:Y:S02]  /*0420*/  FSETP.GEU.AND P0, PT, R12, 1.175494350822287508e-38, PT ;  /* 0x008000000c00780b */ /* 0x000fe40003f0e000 */
[----:B------:R-:W-:Y:S02]  /*0430*/  FSEL R10, R7, 1, P2 ;  /* 0x3f800000070a7808 */ /* 0x000fe40001000000 */
[----:B---3--:R-:W-:-:S02]  /*0440*/  FSETP.GT.AND P3, PT, R6, 8.50705917302346158658e+37, PT ;  /* 0x7e8000000600780b */ /* 0x008fc40003f64000 */
[----:B------:R-:W-:Y:S02]  /*0450*/  FSETP.GEU.AND P1, PT, R6, 1.175494350822287508e-38, PT ;  /* 0x008000000600780b */ /* 0x000fe40003f2e000 */
[----:B------:R-:W-:-:S03]  /*0460*/  FSEL R7, R7, 1, P3 ;  /* 0x3f80000007077808 */ /* 0x000fc60001800000 */
[----:B------:R-:W-:Y:S02]  /*0470*/  @P2 FMUL R12, R12, 0.25 ;  /* 0x3e8000000c0c2820 */ /* 0x000fe40000400000 */
[----:B------:R-:W-:Y:S02]  /*0480*/  @!P0 FMUL R10, R10, 16777216 ;  /* 0x4b8000000a0a8820 */ /* 0x000fe40000400000 */
[----:B------:R-:W-:Y:S02]  /*0490*/  @!P0 FMUL R12, R12, 16777216 ;  /* 0x4b8000000c0c8820 */ /* 0x000fe40000400000 */
[----:B------:R-:W-:Y:S02]  /*04a0*/  @P3 FMUL R6, R6, 0.25 ;  /* 0x3e80000006063820 */ /* 0x000fe40000400000 */
[----:B------:R1:W3:Y:S01]  /*04b0*/  MUFU.RCP R23, R12 ;  /* 0x0000000c00177308 */ /* 0x0002e20000001000 */
[----:B------:R-:W-:Y:S01]  /*04c0*/  @!P1 FMUL R7, R7, 16777216 ;  /* 0x4b80000007079820 */ /* 0x000fe20000400000 */
[----:B------:R-:W-:-:S06]  /*04d0*/  @!P1 FMUL R6, R6, 16777216 ;  /* 0x4b80000006069820 */ /* 0x000fcc0000400000 */
[----:B------:R-:W4:Y:S01]  /*04e0*/  MUFU.RCP R6, R6 ;  /* 0x0000000600067308 */ /* 0x000f220000001000 */
[C---:B------:R-:W-:Y:S02]  /*04f0*/  ISETP.GT.AND P0, PT, R27.reuse, 0x3f, PT ;  /* 0x0000003f1b00780c */ /* 0x040fe40003f04270 */
[----:B------:R-:W-:Y:S02]  /*0500*/  ISETP.GE.AND P3, PT, R27, 0x40, PT ;  /* 0x000000401b00780c */ /* 0x000fe40003f66270 */
[C---:B-1----:R-:W-:Y:S01]  /*0510*/  LEA R12, P2, R4.reuse, UR6, 0x2 ;  /* 0x00000006040c7c11 */ /* 0x042fe2000f8410ff */
[----:B---3--:R-:W-:Y:S01]  /*0520*/  FMUL R23, R23, R10 ;  /* 0x0000000a17177220 */ /* 0x008fe20000400000 */
[----:B--2---:R-:W-:Y:S02]  /*0530*/  IMAD.WIDE R10, R27, 0x4, R8 ;  /* 0x000000041b0a7825 */ /* 0x004fe400078e0208 */
[----:B------:R-:W-:Y:S02]  /*0540*/  LEA.HI.X R13, R4, UR7, R5, 0x2, P2 ;  /* 0x00000007040d7c11 */ /* 0x000fe400090f1405 */
[----:B------:R-:W-:-:S04]  /*0550*/  IMAD.WIDE R8, R25, 0x4, R8 ;  /* 0x0000000419087825 */ /* 0x000fc800078e0208 */
[----:B0---4-:R-:W-:Y:S01]  /*0560*/  FMUL R0, R6, R7 ;  /* 0x0000000706007220 */ /* 0x011fe20000400000 */
[--C-:B------:R-:W-:Y:S01]  /*0570*/  IMAD.WIDE R6, R27, 0x4, R2.reuse ;  /* 0x000000041b067825 */ /* 0x100fe200078e0202 */
[----:B------:R0:W2:Y:S03]  /*0580*/  LDG.E.EL R20, desc[UR4][R8.64] ;  /* 0x0000000408147981 */ /* 0x0000a6000c2e1900 */
[----:B------:R-:W-:Y:S01]  /*0590*/  IMAD.WIDE R2, R25, 0x4, R2 ;  /* 0x0000000419027825 */ /* 0x000fe200078e0202 */
[----:B------:R1:W3:Y:S03]  /*05a0*/  LDG.E.EL R24, desc[UR4][R6.64] ;  /* 0x0000000406187981 */ /* 0x0002e6000c2e1900 */
[----:B------:R-:W-:Y:S02]  /*05b0*/  IMAD.WIDE R26, R27, 0x4, R28 ;  /* 0x000000041b1a7825 */ /* 0x000fe400078e021c */
[----:B------:R-:W4:Y:S01]  /*05c0*/  LDG.E.EL R2, desc[UR4][R2.64] ;  /* 0x0000000402027981 */ /* 0x000f22000c2e1900 */
[----:B------:R-:W-:-:S02]  /*05d0*/  CS2R R4, SRZ ;  /* 0x0000000000047805 */ /* 0x000fc4000001ff00 */
[----:B0-----:R-:W-:Y:S01]  /*05e0*/  CS2R R8, SRZ ;  /* 0x0000000000087805 */ /* 0x001fe2000001ff00 */
[----:B------:R5:W2:Y:S01]  /*05f0*/  LDG.E.EL R22, desc[UR4][R26.64] ;  /* 0x000000041a167981 */ /* 0x000aa2000c2e1900 */
[----:B-1----:R-:W-:-:S03]  /*0600*/  CS2R R6, SRZ ;  /* 0x0000000000067805 */ /* 0x002fc6000001ff00 */
[----:B------:R0:W2:Y:S01]  /*0610*/  LDG.E.EL R3, desc[UR4][R10.64] ;  /* 0x000000040a037981 */ /* 0x0000a2000c2e1900 */
[----:B-----5:R-:W-:-:S03]  /*0620*/  IMAD.WIDE R26, R14, 0x4, R16 ;  /* 0x000000040e1a7825 */ /* 0x020fc600078e0210 */
[----:B------:R1:W5:Y:S01]  /*0630*/  @P0 LDG.E.128 R4, desc[UR4][R12.64+-0x100000] ;  /* 0xf00000040c040981 */ /* 0x000362000c1e1d00 */
[----:B0-----:R-:W-:-:S06]  /*0640*/  CS2R R10, SRZ ;  /* 0x00000000000a7805 */ /* 0x001fcc000001ff00 */
[----:B------:R0:W2:Y:S01]  /*0650*/  @!P3 LDG.E.128 R8, desc[UR4][R26.64] ;  /* 0x000000041a08b981 */ /* 0x0000a2000c1e1d00 */
[----:B------:R-:W-:Y:S01]  /*0660*/  ISETP.GE.AND P2, PT, R25, 0x40, PT ;  /* 0x000000401900780c */ /* 0x000fe20003f46270 */
[----:B------:R-:W-:Y:S01]  /*0670*/  IMAD.WIDE R16, R15, 0x4, R16 ;  /* 0x000000040f107825 */ /* 0x000fe200078e0210 */
[----:B------:R-:W-:Y:S02]  /*0680*/  ISETP.GT.AND P1, PT, R25, 0x3f, PT ;  /* 0x0000003f1900780c */ /* 0x000fe40003f24270 */
[----:B-1----:R-:W-:Y:S02]  /*0690*/  CS2R R12, SRZ ;  /* 0x00000000000c7805 */ /* 0x002fe4000001ff00 */
[----:B------:R-:W-:Y:S02]  /*06a0*/  CS2R R14, SRZ ;  /* 0x00000000000e7805 */ /* 0x000fe4000001ff00 */
[----:B0-----:R-:W-:-:S05]  /*06b0*/  LEA R26, P4, R19, UR6, 0x2 ;  /* 0x00000006131a7c11 */ /* 0x001fca000f8810ff */
[----:B------:R0:W3:Y:S01]  /*06c0*/  @!P2 LDG.E.128 R12, desc[UR4][R16.64] ;  /* 0x00000004100ca981 */ /* 0x0000e2000c1e1d00 */
[----:B------:R-:W-:Y:S02]  /*06d0*/  LEA.HI.X R27, R19, UR7, R18, 0x2, P4 ;  /* 0x00000007131b7c11 */ /* 0x000fe4000a0f1412 */
[----:B------:R-:W-:Y:S02]  /*06e0*/  CS2R R18, SRZ ;  /* 0x0000000000127805 */ /* 0x000fe4000001ff00 */
[----:B0-----:R-:W-:-:S06]  /*06f0*/  CS2R R16, SRZ ;  /* 0x0000000000107805 */ /* 0x001fcc000001ff00 */
[----:B------:R0:W4:Y:S01]  /*0700*/  @P1 LDG.E.128 R16, desc[UR4][R26.64+-0x100000] ;  /* 0xf00000041a101981 */ /* 0x000122000c1e1d00 */
[----:B------:R-:W-:-:S05]  /*0710*/  IMAD.WIDE R28, R25, 0x4, R28 ;  /* 0x00000004191c7825 */ /* 0x000fca00078e021c */
[----:B------:R1:W4:Y:S01]  /*0720*/  LDG.E.EL R25, desc[UR4][R28.64] ;  /* 0x000000041c197981 */ /* 0x000322000c2e1900 */
[----:B-----5:R-:W-:Y:S02]  /*0730*/  SEL R4, R4, RZ, P0 ;  /* 0x000000ff04047207 */ /* 0x020fe40000000000 */
[----:B0-----:R-:W-:Y:S02]  /*0740*/  SEL R26, R7, RZ, P0 ;  /* 0x000000ff071a7207 */ /* 0x001fe40000000000 */
[----:B--2---:R-:W-:-:S04]  /*0750*/  SEL R8, R8, RZ, !P3 ;  /* 0x000000ff08087207 */ /* 0x004fc80005800000 */
[----:B------:R-:W-:Y:S02]  /*0760*/  SEL R4, R8, R4, !P3 ;  /* 0x0000000408047207 */ /* 0x000fe40005800000 */
[----:B------:R-:W-:Y:S02]  /*0770*/  SEL R8, R5, RZ, P0 ;  /* 0x000000ff05087207 */ /* 0x000fe40000000000 */
[----:B------:R-:W-:Y:S02]  /*0780*/  SEL R5, R9, RZ, !P3 ;  /* 0x000000ff09057207 */ /* 0x000fe40005800000 */
[----:B------:R-:W-:Y:S02]  /*0790*/  SEL R6, R6, RZ, P0 ;  /* 0x000000ff06067207 */ /* 0x000fe40000000000 */
[----:B------:R-:W-:Y:S02]  /*07a0*/  SEL R7, R11, RZ, !P3 ;  /* 0x000000ff0b077207 */ /* 0x000fe40005800000 */
[----:B------:R-:W-:-:S02]  /*07b0*/  SEL R9, R10, RZ, !P3 ;  /* 0x000000ff0a097207 */ /* 0x000fc40005800000 */
[----:B------:R-:W-:Y:S02]  /*07c0*/  SEL R5, R5, R8, !P3 ;  /* 0x0000000805057207 */ /* 0x000fe40005800000 */
[----:B------:R-:W-:Y:S02]  /*07d0*/  SEL R7, R7, R26, !P3 ;  /* 0x0000001a07077207 */ /* 0x000fe40005800000 */
[----:B------:R-:W-:Y:S01]  /*07e0*/  SEL R6, R9, R6, !P3 ;  /* 0x0000000609067207 */ /* 0x000fe20005800000 */
[C---:B---3--:R-:W-:Y:S01]  /*07f0*/  FADD R10, -R24.reuse, R5 ;  /* 0x00000005180a7221 */ /* 0x048fe20000000100 */
[C---:B------:R-:W-:Y:S01]  /*0800*/  FADD R8, -R24.reuse, R4 ;  /* 0x0000000418087221 */ /* 0x040fe20000000100 */
[C---:B-1----:R-:W-:Y:S02]  /*0810*/  FADD R28, -R24.reuse, R7 ;  /* 0x00000007181c7221 */ /* 0x042fe40000000100 */
[----:B------:R-:W-:Y:S01]  /*0820*/  FADD R26, -R24, R6 ;  /* 0x00000006181a7221 */ /* 0x000fe20000000100 */
[----:B------:R-:W-:-:S02]  /*0830*/  FMUL R24, R23, R10 ;  /* 0x0000000a17187220 */ /* 0x000fc40000400000 */
[----:B------:R-:W0:Y:S01]  /*0840*/  LDC.64 R10, c[0x0][0x240] ;  /* 0x00009000ff0a7b82 */ /* 0x000e220000000a00 */
[C---:B------:R-:W-:Y:S01]  /*0850*/  FMUL R29, R23.reuse, R28 ;  /* 0x0000001c171d7220 */ /* 0x040fe20000400000 */
[C---:B------:R-:W-:Y:S01]  /*0860*/  FMUL R27, R23.reuse, R26 ;  /* 0x0000001a171b7220 */ /* 0x040fe20000400000 */
[----:B------:R-:W-:Y:S01]  /*0870*/  FMUL R23, R23, R8 ;  /* 0x0000000817177220 */ /* 0x000fe20000400000 */
[----:B------:R-:W-:Y:S02]  /*0880*/  SEL R12, R12, RZ, !P2 ;  /* 0x000000ff0c0c7207 */ /* 0x000fe40005000000 */
[----:B------:R-:W-:Y:S02]  /*0890*/  SEL R13, R13, RZ, !P2 ;  /* 0x000000ff0d0d7207 */ /* 0x000fe40005000000 */
[----:B------:R-:W1:Y:S01]  /*08a0*/  LDC.64 R8, c[0x0][0x248] ;  /* 0x00009200ff087b82 */ /* 0x000e620000000a00 */
[----:B------:R-:W-:Y:S02]  /*08b0*/  SEL R14, R14, RZ, !P2 ;  /* 0x000000ff0e0e7207 */ /* 0x000fe40005000000 */
[----:B----4-:R-:W-:-:S02]  /*08c0*/  @P2 SEL R12, R16, RZ, P1 ;  /* 0x000000ff100c2207 */ /* 0x010fc40000800000 */
[----:B------:R-:W-:Y:S02]  /*08d0*/  @P2 SEL R13, R17, RZ, P1 ;  /* 0x000000ff110d2207 */ /* 0x000fe40000800000 */
[----:B------:R-:W-:Y:S02]  /*08e0*/  SEL R15, R15, RZ, !P2 ;  /* 0x000000ff0f0f7207 */ /* 0x000fe40005000000 */
[----:B------:R-:W-:Y:S02]  /*08f0*/  @P2 SEL R14, R18, RZ, P1 ;  /* 0x000000ff120e2207 */ /* 0x000fe40000800000 */
[----:B------:R-:W-:Y:S01]  /*0900*/  @P2 SEL R15, R19, RZ, P1 ;  /* 0x000000ff130f2207 */ /* 0x000fe20000800000 */
[C-C-:B------:R-:W-:Y:S01]  /*0910*/  FFMA R24, R3.reuse, R24, R22.reuse ;  /* 0x0000001803187223 */ /* 0x140fe20000000016 */
[C-C-:B------:R-:W-:Y:S01]  /*0920*/  FFMA R23, R3.reuse, R23, R22.reuse ;  /* 0x0000001703177223 */ /* 0x140fe20000000016 */
[C-C-:B------:R-:W-:Y:S01]  /*0930*/  FFMA R27, R3.reuse, R27, R22.reuse ;  /* 0x0000001b031b7223 */ /* 0x140fe20000000016 */
[----:B------:R-:W-:Y:S01]  /*0940*/  FFMA R29, R3, R29, R22 ;  /* 0x0000001d031d7223 */ /* 0x000fe20000000016 */
[C---:B------:R-:W-:Y:S01]  /*0950*/  FADD R17, -R2.reuse, R13 ;  /* 0x0000000d02117221 */ /* 0x040fe20000000100 */
[C---:B------:R-:W-:Y:S01]  /*0960*/  FADD R3, -R2.reuse, R12 ;  /* 0x0000000c02037221 */ /* 0x040fe20000000100 */
[C---:B------:R-:W-:Y:S01]  /*0970*/  FADD R19, -R2.reuse, R14 ;  /* 0x0000000e02137221 */ /* 0x040fe20000000100 */
[----:B------:R-:W-:Y:S01]  /*0980*/  FADD R2, -R2, R15 ;  /* 0x0000000f02027221 */ /* 0x000fe20000000100 */
[C---:B------:R-:W-:Y:S01]  /*0990*/  FMUL R17, R0.reuse, R17 ;  /* 0x0000001100117220 */ /* 0x040fe20000400000 */
[C---:B------:R-:W-:Y:S01]  /*09a0*/  FMUL R16, R0.reuse, R3 ;  /* 0x0000000300107220 */ /* 0x040fe20000400000 */
[C---:B------:R-:W-:Y:S01]  /*09b0*/  FMUL R18, R0.reuse, R19 ;  /* 0x0000001300127220 */ /* 0x040fe20000400000 */
[----:B------:R-:W-:Y:S01]  /*09c0*/  FMUL R2, R0, R2 ;  /* 0x0000000200027220 */ /* 0x000fe20000400000 */
[C-C-:B------:R-:W-:Y:S01]  /*09d0*/  FFMA R0, R20.reuse, R17, R25.reuse ;  /* 0x0000001114007223 */ /* 0x140fe20000000019 */
[C-C-:B------:R-:W-:Y:S01]  /*09e0*/  FFMA R16, R20.reuse, R16, R25.reuse ;  /* 0x0000001014107223 */ /* 0x140fe20000000019 */
[C-C-:B------:R-:W-:Y:S01]  /*09f0*/  FFMA R18, R20.reuse, R18, R25.reuse ;  /* 0x0000001214127223 */ /* 0x140fe20000000019 */
[----:B------:R-:W-:Y:S01]  /*0a00*/  FFMA R19, R20, R2, R25 ;  /* 0x0000000214137223 */ /* 0x000fe20000000019 */
[----:B------:R-:W-:Y:S01]  /*0a10*/  FSETP.GEU.AND P6, PT, R29, RZ, PT ;  /* 0x000000ff1d00720b */ /* 0x000fe20003fce000 */
[----:B0-----:R-:W-:Y:S01]  /*0a20*/  IMAD.WIDE R2, R21, 0x4, R10 ;  /* 0x0000000415027825 */ /* 0x001fe200078e020a */
[----:B------:R-:W-:-:S02]  /*0a30*/  FSETP.GEU.AND P0, PT, R27, RZ, PT ;  /* 0x000000ff1b00720b */ /* 0x000fc40003f0e000 */
[----:B------:R-:W-:Y:S02]  /*0a40*/  SEL R11, R29, RZ, P6 ;  /* 0x000000ff1d0b7207 */ /* 0x000fe40003000000 */
[----:B------:R-:W-:Y:S02]  /*0a50*/  FSETP.GEU.AND P1, PT, R24, RZ, PT ;  /* 0x000000ff1800720b */ /* 0x000fe40003f2e000 */
[----:B------:R-:W-:Y:S02]  /*0a60*/  FSETP.GEU.AND P2, PT, R23, RZ, PT ;  /* 0x000000ff1700720b */ /* 0x000fe40003f4e000 */
[----:B------:R-:W-:Y:S02]  /*0a70*/  FSETP.GEU.AND P3, PT, R19, RZ, PT ;  /* 0x000000ff1300720b */ /* 0x000fe40003f6e000 */
[----:B------:R-:W-:Y:S02]  /*0a80*/  FSETP.GEU.AND P4, PT, R18, RZ, PT ;  /* 0x000000ff1200720b */ /* 0x000fe40003f8e000 */
[----:B------:R-:W-:-:S02]  /*0a90*/  FSETP.GEU.AND P5, PT, R0, RZ, PT ;  /* 0x000000ff0000720b */ /* 0x000fc40003fae000 */
[----:B------:R-:W-:Y:S01]  /*0aa0*/  FSETP.GEU.AND P6, PT, R16, RZ, PT ;  /* 0x000000ff1000720b */ /* 0x000fe20003fce000 */
[----:B-1----:R-:W-:Y:S01]  /*0ab0*/  IMAD.WIDE R20, R21, 0x4, R8 ;  /* 0x0000000415147825 */ /* 0x002fe200078e0208 */
[----:B------:R-:W-:Y:S02]  /*0ac0*/  SEL R10, R27, RZ, P0 ;  /* 0x000000ff1b0a7207 */ /* 0x000fe40000000000 */
[----:B------:R-:W-:Y:S02]  /*0ad0*/  SEL R9, R24, RZ, P1 ;  /* 0x000000ff18097207 */ /* 0x000fe40000800000 */
[----:B------:R-:W-:Y:S02]  /*0ae0*/  SEL R8, R23, RZ, P2 ;  /* 0x000000ff17087207 */ /* 0x000fe40001000000 */
[----:B------:R-:W-:Y:S02]  /*0af0*/  SEL R19, R19, RZ, P3 ;  /* 0x000000ff13137207 */ /* 0x000fe40001800000 */
[----:B------:R-:W-:-:S02]  /*0b00*/  SEL R18, R18, RZ, P4 ;  /* 0x000000ff12127207 */ /* 0x000fc40002000000 */
[----:B------:R-:W-:Y:S02]  /*0b10*/  SEL R17, R0, RZ, P5 ;  /* 0x000000ff00117207 */ /* 0x000fe40002800000 */
[----:B------:R-:W-:Y:S01]  /*0b20*/  SEL R16, R16, RZ, P6 ;  /* 0x000000ff10107207 */ /* 0x000fe20003000000 */
[----:B------:R-:W-:Y:S04]  /*0b30*/  STG.E.128 desc[UR4][R2.64], R4 ;  /* 0x0000000402007986 */ /* 0x000fe8000c101d04 */
[----:B------:R-:W-:Y:S04]  /*0b40*/  STG.E.128 desc[UR4][R2.64+0x800], R12 ;  /* 0x0008000c02007986 */ /* 0x000fe8000c101d04 */
[----:B------:R-:W-:Y:S04]  /*0b50*/  STG.E.128 desc[UR4][R20.64], R8 ;  /* 0x0000000814007986 */ /* 0x000fe8000c101d04 */
[----:B------:R-:W-:Y:S01]  /*0b60*/  STG.E.128 desc[UR4][R20.64+0x800], R16 ;  /* 0x0008001014007986 */ /* 0x000fe2000c101d04 */
[----:B------:R-:W-:Y:S05]  /*0b70*/  EXIT ;  /* 0x000000000000794d */ /* 0x000fea0003800000 */
.L_x_0:
[----:B------:R-:W-:-:S00]  /*0b80*/  BRA `(.L_x_0) ;  /* 0xfffffffc00fc7947 */ /* 0x000fc0000383ffff */
[----:B------:R-:W-:-:S00]  /*0b90*/  NOP ;  /* 0x0000000000007918 */ /* 0x000fc00000000000 */
        /* <DEDUP_REMOVED lines=14> */
.L_x_1:


//--------------------- .nv.global.init           --------------------------
	.section	.nv.global.init,"aw",@progbits
.nv.global.init:
	.type		_$_str,@object
	.size		_$_str,(_$_str_$_2 - _$_str)
_$_str:
        /*0000*/ 	.byte	0x5f, 0x5f, 0x43, 0x55, 0x44, 0x41, 0x5f, 0x46, 0x54, 0x5a, 0x00
	.type		_$_str_$_2,@object
	.size		_$_str_$_2,(.L_1 - _$_str_$_2)
_$_str_$_2:
        /*000b*/ 	.byte	0x5f, 0x5f, 0x43, 0x55, 0x44, 0x41, 0x5f, 0x50, 0x52, 0x45, 0x43, 0x5f, 0x53, 0x51, 0x52, 0x54
        /*001b*/ 	.byte	0x00
.L_1:


//--------------------- .nv.constant0.triton_poi_fused__native_batch_norm_legit_no_training_cat_relu_11 --------------------------
	.section	.nv.constant0.triton_poi_fused__native_batch_norm_legit_no_training_cat_relu_11,"a",@progbits
	.sectionflags	@""
	.align	4
.nv.constant0.triton_poi_fused__native_batch_norm_legit_no_training_cat_relu_11:
	.zero		596
